//
// Generated by NVIDIA NVVM Compiler
//
// Compiler Build ID: CL-36424714
// Cuda compilation tools, release 13.0, V13.0.88
// Based on NVVM 20.0.0
//

.version 9.0
.target sm_100
.address_size 64

	// .globl	_Z11init_kernelPii

.visible .entry _Z11init_kernelPii(
	.param .u64 .ptr .align 1 _Z11init_kernelPii_param_0,
	.param .u32 _Z11init_kernelPii_param_1
)
{
	.reg .pred 	%p<2>;
	.reg .b32 	%r<7>;
	.reg .b64 	%rd<5>;

	ld.param.u64 	%rd1, [_Z11init_kernelPii_param_0];
	ld.param.u32 	%r3, [_Z11init_kernelPii_param_1];
	mov.u32 	%r1, %ctaid.x;
	mov.u32 	%r4, %ntid.x;
	mov.u32 	%r5, %tid.x;
	mad.lo.s32 	%r2, %r1, %r4, %r5;
	setp.ge.s32 	%p1, %r2, %r3;
	@%p1 bra 	$L__BB0_2;
	cvta.to.global.u64 	%rd2, %rd1;
	mad.lo.s32 	%r6, %r2, 10, %r1;
	mul.wide.s32 	%rd3, %r2, 4;
	add.s64 	%rd4, %rd2, %rd3;
	st.global.u32 	[%rd4], %r6;
$L__BB0_2:
	ret;

}


// ===== COMPILED SASS (sm_100) =====

	.target	sm_100

	.elftype	@"ET_EXEC"


//--------------------- .note.nv.tkinfo           --------------------------
	.section	.note.nv.tkinfo,"",@"SHT_NOTE"
	.sectionflags	@"SHF_NOTE_NV_TKINFO"
	.tkinfo
        /*0018*/ 	.word	0x00000002
        /*0030*/ 	.string	""
        /*0030*/ 	.string	"ptxas"
        /*0030*/ 	.string	"Cuda compilation tools, release 13.0, V13.0.88"
        /*0030*/ 	.string	"Build cuda_13.0.r13.0/compiler.36424714_0"
        /*0030*/ 	.string	"-arch sm_100 -m 64 "



//--------------------- .note.nv.cuinfo           --------------------------
	.section	.note.nv.cuinfo,"",@"SHT_NOTE"
	.sectionflags	@"SHF_NOTE_NV_CUINFO"
        /*0018*/ 	.short	0x0002
        /*001a*/ 	.short	0x0064
        /*001c*/ 	.short	0x0082
	.zero		2


//--------------------- .nv.info                  --------------------------
	.section	.nv.info,"",@"SHT_CUDA_INFO"
	.align	4


	//----- nvinfo : EIATTR_REGCOUNT
	.align		4
        /*0000*/ 	.byte	0x04, 0x2f
        /*0002*/ 	.short	(.L_1 - .L_0)
	.align		4
.L_0:
        /*0004*/ 	.word	index@(_Z11init_kernelPii)
        /*0008*/ 	.word	0x0000000a


	//----- nvinfo : EIATTR_FRAME_SIZE
	.align		4
.L_1:
        /*000c*/ 	.byte	0x04, 0x11
        /*000e*/ 	.short	(.L_3 - .L_2)
	.align		4
.L_2:
        /*0010*/ 	.word	index@(_Z11init_kernelPii)
        /*0014*/ 	.word	0x00000000


	//----- nvinfo : EIATTR_MIN_STACK_SIZE
	.align		4
.L_3:
        /*0018*/ 	.byte	0x04, 0x12
        /*001a*/ 	.short	(.L_5 - .L_4)
	.align		4
.L_4:
        /*001c*/ 	.word	index@(_Z11init_kernelPii)
        /*0020*/ 	.word	0x00000000
.L_5:


//--------------------- .nv.compat                --------------------------
	.section	.nv.compat,"",@"SHT_CUDA_COMPAT_INFO"
	.align	4
        /*0000*/ 	.byte	0x02, 0x09, 0x00, 0x00, 0x02, 0x02, 0x01, 0x00, 0x02, 0x05, 0x05, 0x00, 0x03, 0x07, 0x01, 0x01
        /*0010*/ 	.byte	0x02, 0x03, 0x00, 0x00, 0x02, 0x06, 0x01, 0x00, 0x04, 0x0b, 0x08, 0x00, 0x09, 0x00, 0x00, 0x00
        /*0020*/ 	.byte	0x00, 0x00, 0x00, 0x00


//--------------------- .nv.info._Z11init_kernelPii --------------------------
	.section	.nv.info._Z11init_kernelPii,"",@"SHT_CUDA_INFO"
	.sectionflags	@""
	.align	4


	//----- nvinfo : EIATTR_CUDA_API_VERSION
	.align		4
        /*0000*/ 	.byte	0x04, 0x37
        /*0002*/ 	.short	(.L_7 - .L_6)
.L_6:
        /*0004*/ 	.word	0x00000082


	//----- nvinfo : EIATTR_KPARAM_INFO
	.align		4
.L_7:
        /*0008*/ 	.byte	0x04, 0x17
        /*000a*/ 	.short	(.L_9 - .L_8)
.L_8:
        /*000c*/ 	.word	0x00000000
        /*0010*/ 	.short	0x0001
        /*0012*/ 	.short	0x0008
        /*0014*/ 	.byte	0x00, 0xf0, 0x11, 0x00


	//----- nvinfo : EIATTR_KPARAM_INFO
	.align		4
.L_9:
        /*0018*/ 	.byte	0x04, 0x17
        /*001a*/ 	.short	(.L_11 - .L_10)
.L_10:
        /*001c*/ 	.word	0x00000000
        /*0020*/ 	.short	0x0000
        /*0022*/ 	.short	0x0000
        /*0024*/ 	.byte	0x00, 0xf5, 0x21, 0x00


	//----- nvinfo : EIATTR_SPARSE_MMA_MASK
	.align		4
.L_11:
        /*0028*/ 	.byte	0x03, 0x50
        /*002a*/ 	.short	0x0000


	//----- nvinfo : EIATTR_MAXREG_COUNT
	.align		4
        /*002c*/ 	.byte	0x03, 0x1b
        /*002e*/ 	.short	0x00ff


	//----- nvinfo : EIATTR_MERCURY_ISA_VERSION
	.align		4
        /*0030*/ 	.byte	0x03, 0x5f
        /*0032*/ 	.short	0x0101


	//----- nvinfo : EIATTR_VRC_CTA_INIT_COUNT
	.align		4
        /*0034*/ 	.byte	0x02, 0x4a
	.zero		1
	.zero		1


	//----- nvinfo : EIATTR_EXIT_INSTR_OFFSETS
	.align		4
        /*0038*/ 	.byte	0x04, 0x1c
        /*003a*/ 	.short	(.L_13 - .L_12)


	//   ....[0]....
.L_12:
        /*003c*/ 	.word	0x00000070


	//   ....[1]....
        /*0040*/ 	.word	0x000000d0


	//----- nvinfo : EIATTR_CBANK_PARAM_SIZE
	.align		4
.L_13:
        /*0044*/ 	.byte	0x03, 0x19
        /*0046*/ 	.short	0x000c


	//----- nvinfo : EIATTR_PARAM_CBANK
	.align		4
        /*0048*/ 	.byte	0x04, 0x0a
        /*004a*/ 	.short	(.L_15 - .L_14)
	.align		4
.L_14:
        /*004c*/ 	.word	index@(.nv.constant0._Z11init_kernelPii)
        /*0050*/ 	.short	0x0380
        /*0052*/ 	.short	0x000c


	//----- nvinfo : EIATTR_SW_WAR
	.align		4
.L_15:
        /*0054*/ 	.byte	0x04, 0x36
        /*0056*/ 	.short	(.L_17 - .L_16)
.L_16:
        /*0058*/ 	.word	0x00000008
.L_17:


//--------------------- .nv.callgraph             --------------------------
	.section	.nv.callgraph,"",@"SHT_CUDA_CALLGRAPH"
	.align	4
	.sectionentsize	8
	.align		4
        /*0000*/ 	.word	0x00000000
	.align		4
        /*0004*/ 	.word	0xffffffff
	.align		4
        /*0008*/ 	.word	0x00000000
	.align		4
        /*000c*/ 	.word	0xfffffffe
	.align		4
        /*0010*/ 	.word	0x00000000
	.align		4
        /*0014*/ 	.word	0xfffffffd
	.align		4
        /*0018*/ 	.word	0x00000000
	.align		4
        /*001c*/ 	.word	0xfffffffc


//--------------------- .text._Z11init_kernelPii  --------------------------
	.section	.text._Z11init_kernelPii,"ax",@progbits
	.align	128
        .global         _Z11init_kernelPii
        .type           _Z11init_kernelPii,@function
        .size           _Z11init_kernelPii,(.L_x_1 - _Z11init_kernelPii)
        .other          _Z11init_kernelPii,@"STO_CUDA_ENTRY STV_DEFAULT"
_Z11init_kernelPii:
.text._Z11init_kernelPii:
[----:B------:R-:W-:Y:S01]  /*0000*/  LDC R1, c[0x0][0x37c] ;  /* 0x0000df00ff017b82 */ /* 0x000fe20000000800 */
[----:B------:R-:W0:Y:S01]  /*0010*/  S2R R0, SR_CTAID.X ;  /* 0x0000000000007919 */ /* 0x000e220000002500 */
[----:B------:R-:W0:Y:S01]  /*0020*/  LDCU UR4, c[0x0][0x360] ;  /* 0x00006c00ff0477ac */ /* 0x000e220008000800 */
[----:B------:R-:W0:Y:S01]  /*0030*/  S2R R5, SR_TID.X ;  /* 0x0000000000057919 */ /* 0x000e220000002100 */
[----:B------:R-:W1:Y:S01]  /*0040*/  LDCU UR5, c[0x0][0x388] ;  /* 0x00007100ff0577ac */ /* 0x000e620008000800 */
[----:B0-----:R-:W-:-:S05]  /*0050*/  IMAD R5, R0, UR4, R5 ;  /* 0x0000000400057c24 */ /* 0x001fca000f8e0205 */
[----:B-1----:R-:W-:-:S13]  /*0060*/  ISETP.GE.AND P0, PT, R5, UR5, PT ;  /* 0x0000000505007c0c */ /* 0x002fda000bf06270 */
[----:B------:R-:W-:Y:S05]  /*0070*/  @P0 EXIT ;  /* 0x000000000000094d */ /* 0x000fea0003800000 */
[----:B------:R-:W0:Y:S01]  /*0080*/  LDC.64 R2, c[0x0][0x380] ;  /* 0x0000e000ff027b82 */ /* 0x000e220000000a00 */
[----:B------:R-:W1:Y:S01]  /*0090*/  LDCU.64 UR4, c[0x0][0x358] ;  /* 0x00006b00ff0477ac */ /* 0x000e620008000a00 */
[C---:B------:R-:W-:Y:S02]  /*00a0*/  IMAD R7, R5.reuse, 0xa, R0 ;  /* 0x0000000a05077824 */ /* 0x040fe400078e0200 */
[----:B0-----:R-:W-:-:S05]  /*00b0*/  IMAD.WIDE R2, R5, 0x4, R2 ;  /* 0x0000000405027825 */ /* 0x001fca00078e0202 */
[----:B-1----:R-:W-:Y:S01]  /*00c0*/  STG.E desc[UR4][R2.64], R7 ;  /* 0x0000000702007986 */ /* 0x002fe2000c101904 */
[----:B------:R-:W-:Y:S05]  /*00d0*/  EXIT ;  /* 0x000000000000794d */ /* 0x000fea0003800000 */
.L_x_0:
[----:B------:R-:W-:-:S00]  /*00e0*/  BRA `(.L_x_0) ;  /* 0xfffffffc00fc7947 */ /* 0x000fc0000383ffff */
[----:B------:R-:W-:-:S00]  /*00f0*/  NOP ;  /* 0x0000000000007918 */ /* 0x000fc00000000000 */
        /* <DEDUP_REMOVED lines=8> */
.L_x_1:


//--------------------- .nv.shared.reserved.0     --------------------------
	.section	.nv.shared.reserved.0,"aw",@nobits
	.weak		__nv_reservedSMEM_offset_0_alias
	.size		__nv_reservedSMEM_offset_0_alias, 0, 64
	.other		__nv_reservedSMEM_offset_0_alias,@"STO_CUDA_RESERVED_SHARED STV_DEFAULT"
__nv_reservedSMEM_offset_0_alias:
	.zero		0
	.zero		64


//--------------------- .nv.constant0._Z11init_kernelPii --------------------------
	.section	.nv.constant0._Z11init_kernelPii,"a",@progbits
	.sectionflags	@""
	.align	4
.nv.constant0._Z11init_kernelPii:
	.zero		908


//--------------------- SYMBOLS --------------------------

	.type		.nv.reservedSmem.offset0,@object
	.size		.nv.reservedSmem.offset0,0x4
